	.headerflags	@"EF_CUDA_TEXMODE_UNIFIED EF_CUDA_64BIT_ADDRESS EF_CUDA_ACCELERATORS EF_CUDA_SM90 EF_CUDA_VIRTUAL_SM(EF_CUDA_SM90)"
	.elftype	@"ET_EXEC"


//--------------------- .nv.info                  --------------------------
	.section	.nv.info,"",@"SHT_CUDA_INFO"
	.align	4


	//----- nvinfo : EIATTR_REGCOUNT
	.align		4
        /*0000*/ 	.byte	0x04, 0x2f
        /*0002*/ 	.short	(.L_3 - .L_2)
	.align		4
.L_2:
        /*0004*/ 	.word	index@(triton_poi_fused__native_batch_norm_legit_no_training_silu_34)
        /*0008*/ 	.word	0x00000010


	//----- nvinfo : EIATTR_MIN_STACK_SIZE
	.align		4
.L_3:
        /*000c*/ 	.byte	0x04, 0x12
        /*000e*/ 	.short	(.L_5 - .L_4)
	.align		4
.L_4:
        /*0010*/ 	.word	index@(triton_poi_fused__native_batch_norm_legit_no_training_silu_34)
        /*0014*/ 	.word	0x00000000


	//----- nvinfo : EIATTR_FRAME_SIZE
	.align		4
.L_5:
        /*0018*/ 	.byte	0x04, 0x11
        /*001a*/ 	.short	(.L_7 - .L_6)
	.align		4
.L_6:
        /*001c*/ 	.word	index@(triton_poi_fused__native_batch_norm_legit_no_training_silu_34)
        /*0020*/ 	.word	0x00000000


	//----- nvinfo : EIATTR_MIN_STACK_SIZE
	.align		4
.L_7:
        /*0024*/ 	.byte	0x04, 0x12
        /*0026*/ 	.short	(.L_9 - .L_8)
	.align		4
.L_8:
        /*0028*/ 	.word	index@(triton_poi_fused__native_batch_norm_legit_no_training_silu_34)
        /*002c*/ 	.word	0x00000000
.L_9:


//--------------------- .nv.info.triton_poi_fused__native_batch_norm_legit_no_training_silu_34 --------------------------
	.section	.nv.info.triton_poi_fused__native_batch_norm_legit_no_training_silu_34,"",@"SHT_CUDA_INFO"
	.sectionflags	@""
	.align	4


	//----- nvinfo : EIATTR_CUDA_API_VERSION
	.align		4
        /*0000*/ 	.byte	0x04, 0x37
        /*0002*/ 	.short	(.L_11 - .L_10)
.L_10:
        /*0004*/ 	.word	0x0000007c


	//----- nvinfo : EIATTR_KPARAM_INFO
	.align		4
.L_11:
        /*0008*/ 	.byte	0x04, 0x17
        /*000a*/ 	.short	(.L_13 - .L_12)
.L_12:
        /*000c*/ 	.word	0x00000000
        /*0010*/ 	.short	0x0006
        /*0012*/ 	.short	0x0030
        /*0014*/ 	.byte	0x00, 0xf0, 0x11, 0x00


	//----- nvinfo : EIATTR_KPARAM_INFO
	.align		4
.L_13:
        /*0018*/ 	.byte	0x04, 0x17
        /*001a*/ 	.short	(.L_15 - .L_14)
.L_14:
        /*001c*/ 	.word	0x00000000
        /*0020*/ 	.short	0x0005
        /*0022*/ 	.short	0x0028
        /*0024*/ 	.byte	0x00, 0xf4, 0x21, 0x00


	//----- nvinfo : EIATTR_KPARAM_INFO
	.align		4
.L_15:
        /*0028*/ 	.byte	0x04, 0x17
        /*002a*/ 	.short	(.L_17 - .L_16)
.L_16:
        /*002c*/ 	.word	0x00000000
        /*0030*/ 	.short	0x0004
        /*0032*/ 	.short	0x0020
        /*0034*/ 	.byte	0x00, 0xf4, 0x21, 0x00


	//----- nvinfo : EIATTR_KPARAM_INFO
	.align		4
.L_17:
        /*0038*/ 	.byte	0x04, 0x17
        /*003a*/ 	.short	(.L_19 - .L_18)
.L_18:
        /*003c*/ 	.word	0x00000000
        /*0040*/ 	.short	0x0003
        /*0042*/ 	.short	0x0018
        /*0044*/ 	.byte	0x00, 0xf4, 0x21, 0x00


	//----- nvinfo : EIATTR_KPARAM_INFO
	.align		4
.L_19:
        /*0048*/ 	.byte	0x04, 0x17
        /*004a*/ 	.short	(.L_21 - .L_20)
.L_20:
        /*004c*/ 	.word	0x00000000
        /*0050*/ 	.short	0x0002
        /*0052*/ 	.short	0x0010
        /*0054*/ 	.byte	0x00, 0xf4, 0x21, 0x00


	//----- nvinfo : EIATTR_KPARAM_INFO
	.align		4
.L_21:
        /*0058*/ 	.byte	0x04, 0x17
        /*005a*/ 	.short	(.L_23 - .L_22)
.L_22:
        /*005c*/ 	.word	0x00000000
        /*0060*/ 	.short	0x0001
        /*0062*/ 	.short	0x0008
        /*0064*/ 	.byte	0x00, 0xf4, 0x21, 0x00


	//----- nvinfo : EIATTR_KPARAM_INFO
	.align		4
.L_23:
        /*0068*/ 	.byte	0x04, 0x17
        /*006a*/ 	.short	(.L_25 - .L_24)
.L_24:
        /*006c*/ 	.word	0x00000000
        /*0070*/ 	.short	0x0000
        /*0072*/ 	.short	0x0000
        /*0074*/ 	.byte	0x00, 0xf4, 0x21, 0x00


	//----- nvinfo : EIATTR_SPARSE_MMA_MASK
	.align		4
.L_25:
        /*0078*/ 	.byte	0x03, 0x50
        /*007a*/ 	.short	0x0000


	//----- nvinfo : EIATTR_MAXREG_COUNT
	.align		4
        /*007c*/ 	.byte	0x03, 0x1b
        /*007e*/ 	.short	0x00ff


	//----- nvinfo : EIATTR_EXIT_INSTR_OFFSETS
	.align		4
        /*0080*/ 	.byte	0x04, 0x1c
        /*0082*/ 	.short	(.L_27 - .L_26)


	//   ....[0]....
.L_26:
        /*0084*/ 	.word	0x00000380


	//----- nvinfo : EIATTR_REQNTID
	.align		4
.L_27:
        /*0088*/ 	.byte	0x04, 0x10
        /*008a*/ 	.short	(.L_29 - .L_28)
.L_28:
        /*008c*/ 	.word	0x00000080
        /*0090*/ 	.word	0x00000001
        /*0094*/ 	.word	0x00000001


	//----- nvinfo : EIATTR_CBANK_PARAM_SIZE
	.align		4
.L_29:
        /*0098*/ 	.byte	0x03, 0x19
        /*009a*/ 	.short	0x0034


	//----- nvinfo : EIATTR_PARAM_CBANK
	.align		4
        /*009c*/ 	.byte	0x04, 0x0a
        /*009e*/ 	.short	(.L_31 - .L_30)
	.align		4
.L_30:
        /*00a0*/ 	.word	index@(.nv.constant0.triton_poi_fused__native_batch_norm_legit_no_training_silu_34)
        /*00a4*/ 	.short	0x0210
        /*00a6*/ 	.short	0x0034


	//----- nvinfo : EIATTR_SW_WAR
	.align		4
.L_31:
        /*00a8*/ 	.byte	0x04, 0x36
        /*00aa*/ 	.short	(.L_33 - .L_32)
.L_32:
        /*00ac*/ 	.word	0x00000008
.L_33:


//--------------------- .nv.callgraph             --------------------------
	.section	.nv.callgraph,"",@"SHT_CUDA_CALLGRAPH"
	.align	4
	.sectionentsize	8
	.align		4
        /*0000*/ 	.word	0x00000000
	.align		4
        /*0004*/ 	.word	0xffffffff
	.align		4
        /*0008*/ 	.word	0x00000000
	.align		4
        /*000c*/ 	.word	0xfffffffe
	.align		4
        /*0010*/ 	.word	0x00000000
	.align		4
        /*0014*/ 	.word	0xfffffffd
	.align		4
        /*0018*/ 	.word	0x00000000
	.align		4
        /*001c*/ 	.word	0xfffffffc


//--------------------- .nv.constant4             --------------------------
	.section	.nv.constant4,"a",@progbits
	.align	8
	.align		8
.nv.constant4:
        /*0000*/ 	.dword	_$_str
	.align		8
        /*0008*/ 	.dword	_$_str_$_2


//--------------------- .text.triton_poi_fused__native_batch_norm_legit_no_training_silu_34 --------------------------
	.section	.text.triton_poi_fused__native_batch_norm_legit_no_training_silu_34,"ax",@progbits
	.align	128
        .global         triton_poi_fused__native_batch_norm_legit_no_training_silu_34
        .type           triton_poi_fused__native_batch_norm_legit_no_training_silu_34,@function
        .size           triton_poi_fused__native_batch_norm_legit_no_training_silu_34,(.L_x_1 - triton_poi_fused__native_batch_norm_legit_no_training_silu_34)
        .other          triton_poi_fused__native_batch_norm_legit_no_training_silu_34,@"STO_CUDA_ENTRY STV_DEFAULT"
triton_poi_fused__native_batch_norm_legit_no_training_silu_34:
.text.triton_poi_fused__native_batch_norm_legit_no_training_silu_34:
[----:B------:R-:W-:Y:S01]  /*0000*/  LDC R1, c[0x0][0x28] ;  /* 0x00000a00ff017b82 */ /* 0x000fe20000000800 */
[----:B------:R-:W1:Y:S07]  /*0010*/  S2R R0, SR_TID.X ;  /* 0x0000000000007919 */ /* 0x000e6e0000002100 */
[----:B------:R-:W2:Y:S01]  /*0020*/  LDC.64 R6, c[0x0][0x228] ;  /* 0x00008a00ff067b82 */ /* 0x000ea20000000a00 */
[----:B------:R-:W-:Y:S01]  /*0030*/  ULDC.64 UR4, c[0x0][0x208] ;  /* 0x0000820000047ab9 */ /* 0x000fe20000000a00 */
[----:B------:R-:W3:Y:S06]  /*0040*/  S2R R3, SR_CTAID.X ;  /* 0x0000000000037919 */ /* 0x000eec0000002500 */
[----:B------:R-:W4:Y:S08]  /*0050*/  LDC.64 R4, c[0x0][0x220] ;  /* 0x00008800ff047b82 */ /* 0x000f300000000a00 */
[----:B------:R-:W5:Y:S08]  /*0060*/  LDC.64 R8, c[0x0][0x230] ;  /* 0x00008c00ff087b82 */ /* 0x000f700000000a00 */
[----:B------:R-:W5:Y:S01]  /*0070*/  LDC.64 R10, c[0x0][0x238] ;  /* 0x00008e00ff0a7b82 */ /* 0x000f620000000a00 */
[----:B-1----:R-:W-:-:S02]  /*0080*/  LOP3.LUT R0, R0, 0x7f, RZ, 0xc0, !PT ;  /* 0x0000007f00007812 */ /* 0x002fc400078ec0ff */
[----:B---3--:R-:W-:Y:S02]  /*0090*/  SHF.R.S32.HI R2, RZ, 0x18, R3 ;  /* 0x00000018ff027819 */ /* 0x008fe40000011403 */
[----:B------:R-:W-:Y:S02]  /*00a0*/  LEA R0, R3, R0, 0x7 ;  /* 0x0000000003007211 */ /* 0x000fe400078e38ff */
[----:B------:R-:W-:-:S04]  /*00b0*/  SGXT R3, R2, 0x1 ;  /* 0x000000010203781a */ /* 0x000fc80000000200 */
[----:B------:R-:W-:-:S04]  /*00c0*/  LEA.HI R3, R3, R0, RZ, 0x9 ;  /* 0x0000000003037211 */ /* 0x000fc800078f48ff */
[----:B------:R-:W-:-:S04]  /*00d0*/  LOP3.LUT R3, R3, 0xfffffe00, RZ, 0xc0, !PT ;  /* 0xfffffe0003037812 */ /* 0x000fc800078ec0ff */
[----:B------:R-:W-:Y:S02]  /*00e0*/  IADD3 R13, R0, -R3, RZ ;  /* 0x80000003000d7210 */ /* 0x000fe40007ffe0ff */
[----:B------:R-:W1:Y:S03]  /*00f0*/  LDC.64 R2, c[0x0][0x218] ;  /* 0x00008600ff027b82 */ /* 0x000e660000000a00 */
[----:B--2---:R-:W-:-:S06]  /*0100*/  IMAD.WIDE R6, R13, 0x4, R6 ;  /* 0x000000040d067825 */ /* 0x004fcc00078e0206 */
[----:B------:R-:W2:Y:S01]  /*0110*/  LDG.E.EL R6, desc[UR4][R6.64] ;  /* 0x0000000406067981 */ /* 0x000ea2000c2e1900 */
[----:B----4-:R-:W-:-:S04]  /*0120*/  IMAD.WIDE R4, R13, 0x4, R4 ;  /* 0x000000040d047825 */ /* 0x010fc800078e0204 */
[C---:B-----5:R-:W-:Y:S02]  /*0130*/  IMAD.WIDE R8, R13.reuse, 0x4, R8 ;  /* 0x000000040d087825 */ /* 0x060fe400078e0208 */
[----:B------:R3:W4:Y:S02]  /*0140*/  LDG.E.EL R5, desc[UR4][R4.64] ;  /* 0x0000000404057981 */ /* 0x000724000c2e1900 */
[----:B0-----:R-:W-:Y:S02]  /*0150*/  IMAD.WIDE R10, R13, 0x4, R10 ;  /* 0x000000040d0a7825 */ /* 0x001fe400078e020a */
[----:B------:R-:W5:Y:S02]  /*0160*/  LDG.E.EL R8, desc[UR4][R8.64] ;  /* 0x0000000408087981 */ /* 0x000f64000c2e1900 */
[----:B-1----:R-:W-:Y:S02]  /*0170*/  IMAD.WIDE R2, R0, 0x4, R2 ;  /* 0x0000000400027825 */ /* 0x002fe400078e0202 */
[----:B------:R-:W5:Y:S04]  /*0180*/  LDG.E.EL R11, desc[UR4][R10.64] ;  /* 0x000000040a0b7981 */ /* 0x000f68000c2e1900 */
[----:B------:R-:W4:Y:S01]  /*0190*/  LDG.E R2, desc[UR4][R2.64] ;  /* 0x0000000402027981 */ /* 0x000f22000c1e1900 */
[----:B------:R-:W-:Y:S01]  /*01a0*/  HFMA2.MMA R12, -RZ, RZ, 1.625, 0 ;  /* 0x3e800000ff0c7435 */ /* 0x000fe200000001ff */
[----:B--2---:R-:W-:-:S04]  /*01b0*/  FADD R6, R6, 0.0010000000474974513054 ;  /* 0x3a83126f06067421 */ /* 0x004fc80000000000 */
[----:B------:R-:W0:Y:S02]  /*01c0*/  MUFU.SQRT R7, R6 ;  /* 0x0000000600077308 */ /* 0x000e240000002000 */
[C---:B0-----:R-:W-:Y:S02]  /*01d0*/  FSETP.GT.AND P0, PT, R7.reuse, 8.50705917302346158658e+37, PT ;  /* 0x7e8000000700780b */ /* 0x041fe40003f04000 */
[----:B------:R-:W-:-:S11]  /*01e0*/  FSETP.GEU.AND P1, PT, R7, 1.175494350822287508e-38, PT ;  /* 0x008000000700780b */ /* 0x000fd60003f2e000 */
[----:B------:R-:W-:-:S04]  /*01f0*/  @P0 FMUL R7, R7, 0.25 ;  /* 0x3e80000007070820 */ /* 0x000fc80000400000 */
[----:B------:R-:W-:-:S06]  /*0200*/  @!P1 FMUL R7, R7, 16777216 ;  /* 0x4b80000007079820 */ /* 0x000fcc0000400000 */
[----:B------:R-:W0:Y:S01]  /*0210*/  MUFU.RCP R7, R7 ;  /* 0x0000000700077308 */ /* 0x000e220000001000 */
[----:B---3--:R-:W-:Y:S01]  /*0220*/  FSEL R4, R12, 1, P0 ;  /* 0x3f8000000c047808 */ /* 0x008fe20000000000 */
[----:B----4-:R-:W-:-:S04]  /*0230*/  FADD R2, R2, -R5 ;  /* 0x8000000502027221 */ /* 0x010fc80000000000 */
[----:B------:R-:W-:-:S04]  /*0240*/  @!P1 FMUL R4, R4, 16777216 ;  /* 0x4b80000004049820 */ /* 0x000fc80000400000 */
[----:B0-----:R-:W-:-:S04]  /*0250*/  FMUL R3, R7, R4 ;  /* 0x0000000407037220 */ /* 0x001fc80000400000 */
[----:B------:R-:W-:-:S04]  /*0260*/  FMUL R2, R2, R3 ;  /* 0x0000000302027220 */ /* 0x000fc80000400000 */
[----:B-----5:R-:W-:-:S04]  /*0270*/  FFMA R8, R8, R2, R11 ;  /* 0x0000000208087223 */ /* 0x020fc8000000000b */
[----:B------:R-:W-:-:S04]  /*0280*/  FADD R2, RZ, -R8 ;  /* 0x80000008ff027221 */ /* 0x000fc80000000000 */
[----:B------:R-:W-:-:S05]  /*0290*/  FMUL R4, R2, 1.4426950216293334961 ;  /* 0x3fb8aa3b02047820 */ /* 0x000fca0000400000 */
[----:B------:R-:W-:-:S13]  /*02a0*/  FSETP.GEU.AND P0, PT, R4, -126, PT ;  /* 0xc2fc00000400780b */ /* 0x000fda0003f0e000 */
[----:B------:R-:W-:-:S04]  /*02b0*/  @!P0 FMUL R4, R4, 0.5 ;  /* 0x3f00000004048820 */ /* 0x000fc80000400000 */
[----:B------:R-:W0:Y:S02]  /*02c0*/  MUFU.EX2 R2, R4 ;  /* 0x0000000400027308 */ /* 0x000e240000000800 */
[----:B0-----:R-:W-:-:S04]  /*02d0*/  @!P0 FMUL R2, R2, R2 ;  /* 0x0000000202028220 */ /* 0x001fc80000400000 */
[----:B------:R-:W-:Y:S02]  /*02e0*/  FADD R5, R2, 1 ;  /* 0x3f80000002057421 */ /* 0x000fe40000000000 */
[----:B------:R-:W0:Y:S03]  /*02f0*/  LDC.64 R2, c[0x0][0x210] ;  /* 0x00008400ff027b82 */ /* 0x000e260000000a00 */
[----:B------:R-:W-:-:S13]  /*0300*/  FSETP.GT.AND P0, PT, R5, 8.50705917302346158658e+37, PT ;  /* 0x7e8000000500780b */ /* 0x000fda0003f04000 */
[----:B------:R-:W-:-:S06]  /*0310*/  @P0 FMUL R5, R5, 0.25 ;  /* 0x3e80000005050820 */ /* 0x000fcc0000400000 */
[----:B------:R-:W1:Y:S01]  /*0320*/  MUFU.RCP R5, R5 ;  /* 0x0000000500057308 */ /* 0x000e620000001000 */
[----:B------:R-:W-:Y:S01]  /*0330*/  FSEL R6, R12, 1, P0 ;  /* 0x3f8000000c067808 */ /* 0x000fe20000000000 */
[----:B0-----:R-:W-:-:S04]  /*0340*/  IMAD.WIDE R2, R0, 0x4, R2 ;  /* 0x0000000400027825 */ /* 0x001fc800078e0202 */
[----:B-1----:R-:W-:-:S04]  /*0350*/  FMUL R7, R5, R6 ;  /* 0x0000000605077220 */ /* 0x002fc80000400000 */
[----:B------:R-:W-:-:S05]  /*0360*/  FMUL R7, R8, R7 ;  /* 0x0000000708077220 */ /* 0x000fca0000400000 */
[----:B------:R-:W-:Y:S01]  /*0370*/  STG.E desc[UR4][R2.64], R7 ;  /* 0x0000000702007986 */ /* 0x000fe2000c101904 */
[----:B------:R-:W-:Y:S05]  /*0380*/  EXIT ;  /* 0x000000000000794d */ /* 0x000fea0003800000 */
.L_x_0:
[----:B------:R-:W-:-:S00]  /*0390*/  BRA `(.L_x_0) ;  /* 0xfffffffc00fc7947 */ /* 0x000fc0000383ffff */
[----:B------:R-:W-:-:S00]  /*03a0*/  NOP ;  /* 0x0000000000007918 */ /* 0x000fc00000000000 */
        /* <DEDUP_REMOVED lines=13> */
.L_x_1:


//--------------------- .nv.global.init           --------------------------
	.section	.nv.global.init,"aw",@progbits
.nv.global.init:
	.type		_$_str,@object
	.size		_$_str,(_$_str_$_2 - _$_str)
_$_str:
        /*0000*/ 	.byte	0x5f, 0x5f, 0x43, 0x55, 0x44, 0x41, 0x5f, 0x46, 0x54, 0x5a, 0x00
	.type		_$_str_$_2,@object
	.size		_$_str_$_2,(.L_1 - _$_str_$_2)
_$_str_$_2:
        /*000b*/ 	.byte	0x5f, 0x5f, 0x43, 0x55, 0x44, 0x41, 0x5f, 0x50, 0x52, 0x45, 0x43, 0x5f, 0x53, 0x51, 0x52, 0x54
        /*001b*/ 	.byte	0x00
.L_1:


//--------------------- .nv.constant0.triton_poi_fused__native_batch_norm_legit_no_training_silu_34 --------------------------
	.section	.nv.constant0.triton_poi_fused__native_batch_norm_legit_no_training_silu_34,"a",@progbits
	.sectionflags	@""
	.align	4
.nv.constant0.triton_poi_fused__native_batch_norm_legit_no_training_silu_34:
	.zero		580
